//
// Generated by NVIDIA NVVM Compiler
//
// Compiler Build ID: CL-36424714
// Cuda compilation tools, release 13.0, V13.0.88
// Based on NVVM 20.0.0
//

.version 9.0
.target sm_100
.address_size 64

	// .globl	_Z9addKernelPdS_S_i

.visible .entry _Z9addKernelPdS_S_i(
	.param .u64 .ptr .align 1 _Z9addKernelPdS_S_i_param_0,
	.param .u64 .ptr .align 1 _Z9addKernelPdS_S_i_param_1,
	.param .u64 .ptr .align 1 _Z9addKernelPdS_S_i_param_2,
	.param .u32 _Z9addKernelPdS_S_i_param_3
)
{
	.reg .pred 	%p<2>;
	.reg .b32 	%r<6>;
	.reg .b64 	%rd<8>;
	.reg .b64 	%fd<2>;

	ld.param.u64 	%rd1, [_Z9addKernelPdS_S_i_param_0];
	ld.param.u64 	%rd2, [_Z9addKernelPdS_S_i_param_2];
	ld.param.u32 	%r2, [_Z9addKernelPdS_S_i_param_3];
	mov.u32 	%r3, %tid.x;
	mov.u32 	%r4, %ctaid.x;
	mov.u32 	%r5, %ntid.x;
	mad.lo.s32 	%r1, %r4, %r5, %r3;
	setp.ge.s32 	%p1, %r1, %r2;
	@%p1 bra 	$L__BB0_2;
	cvta.to.global.u64 	%rd3, %rd1;
	cvta.to.global.u64 	%rd4, %rd2;
	mul.wide.s32 	%rd5, %r1, 8;
	add.s64 	%rd6, %rd3, %rd5;
	ld.global.f64 	%fd1, [%rd6];
	add.s64 	%rd7, %rd4, %rd5;
	st.global.f64 	[%rd7], %fd1;
$L__BB0_2:
	ret;

}


// ===== COMPILED SASS (sm_100) =====

	.target	sm_100

	.elftype	@"ET_EXEC"


//--------------------- .note.nv.tkinfo           --------------------------
	.section	.note.nv.tkinfo,"",@"SHT_NOTE"
	.sectionflags	@"SHF_NOTE_NV_TKINFO"
	.tkinfo
        /*0018*/ 	.word	0x00000002
        /*0030*/ 	.string	""
        /*0030*/ 	.string	"ptxas"
        /*0030*/ 	.string	"Cuda compilation tools, release 13.0, V13.0.88"
        /*0030*/ 	.string	"Build cuda_13.0.r13.0/compiler.36424714_0"
        /*0030*/ 	.string	"-arch sm_100 -m 64 "



//--------------------- .note.nv.cuinfo           --------------------------
	.section	.note.nv.cuinfo,"",@"SHT_NOTE"
	.sectionflags	@"SHF_NOTE_NV_CUINFO"
        /*0018*/ 	.short	0x0002
        /*001a*/ 	.short	0x0064
        /*001c*/ 	.short	0x0082
	.zero		2


//--------------------- .nv.info                  --------------------------
	.section	.nv.info,"",@"SHT_CUDA_INFO"
	.align	4


	//----- nvinfo : EIATTR_REGCOUNT
	.align		4
        /*0000*/ 	.byte	0x04, 0x2f
        /*0002*/ 	.short	(.L_1 - .L_0)
	.align		4
.L_0:
        /*0004*/ 	.word	index@(_Z9addKernelPdS_S_i)
        /*0008*/ 	.word	0x0000000a


	//----- nvinfo : EIATTR_FRAME_SIZE
	.align		4
.L_1:
        /*000c*/ 	.byte	0x04, 0x11
        /*000e*/ 	.short	(.L_3 - .L_2)
	.align		4
.L_2:
        /*0010*/ 	.word	index@(_Z9addKernelPdS_S_i)
        /*0014*/ 	.word	0x00000000


	//----- nvinfo : EIATTR_MIN_STACK_SIZE
	.align		4
.L_3:
        /*0018*/ 	.byte	0x04, 0x12
        /*001a*/ 	.short	(.L_5 - .L_4)
	.align		4
.L_4:
        /*001c*/ 	.word	index@(_Z9addKernelPdS_S_i)
        /*0020*/ 	.word	0x00000000
.L_5:


//--------------------- .nv.compat                --------------------------
	.section	.nv.compat,"",@"SHT_CUDA_COMPAT_INFO"
	.align	4
        /*0000*/ 	.byte	0x02, 0x09, 0x00, 0x00, 0x02, 0x02, 0x01, 0x00, 0x02, 0x05, 0x05, 0x00, 0x03, 0x07, 0x01, 0x01
        /*0010*/ 	.byte	0x02, 0x03, 0x00, 0x00, 0x02, 0x06, 0x01, 0x00, 0x04, 0x0b, 0x08, 0x00, 0x09, 0x00, 0x00, 0x00
        /*0020*/ 	.byte	0x00, 0x00, 0x00, 0x00


//--------------------- .nv.info._Z9addKernelPdS_S_i --------------------------
	.section	.nv.info._Z9addKernelPdS_S_i,"",@"SHT_CUDA_INFO"
	.sectionflags	@""
	.align	4


	//----- nvinfo : EIATTR_CUDA_API_VERSION
	.align		4
        /*0000*/ 	.byte	0x04, 0x37
        /*0002*/ 	.short	(.L_7 - .L_6)
.L_6:
        /*0004*/ 	.word	0x00000082


	//----- nvinfo : EIATTR_KPARAM_INFO
	.align		4
.L_7:
        /*0008*/ 	.byte	0x04, 0x17
        /*000a*/ 	.short	(.L_9 - .L_8)
.L_8:
        /*000c*/ 	.word	0x00000000
        /*0010*/ 	.short	0x0003
        /*0012*/ 	.short	0x0018
        /*0014*/ 	.byte	0x00, 0xf0, 0x11, 0x00


	//----- nvinfo : EIATTR_KPARAM_INFO
	.align		4
.L_9:
        /*0018*/ 	.byte	0x04, 0x17
        /*001a*/ 	.short	(.L_11 - .L_10)
.L_10:
        /*001c*/ 	.word	0x00000000
        /*0020*/ 	.short	0x0002
        /*0022*/ 	.short	0x0010
        /*0024*/ 	.byte	0x00, 0xf5, 0x21, 0x00


	//----- nvinfo : EIATTR_KPARAM_INFO
	.align		4
.L_11:
        /*0028*/ 	.byte	0x04, 0x17
        /*002a*/ 	.short	(.L_13 - .L_12)
.L_12:
        /*002c*/ 	.word	0x00000000
        /*0030*/ 	.short	0x0001
        /*0032*/ 	.short	0x0008
        /*0034*/ 	.byte	0x00, 0xf5, 0x21, 0x00


	//----- nvinfo : EIATTR_KPARAM_INFO
	.align		4
.L_13:
        /*0038*/ 	.byte	0x04, 0x17
        /*003a*/ 	.short	(.L_15 - .L_14)
.L_14:
        /*003c*/ 	.word	0x00000000
        /*0040*/ 	.short	0x0000
        /*0042*/ 	.short	0x0000
        /*0044*/ 	.byte	0x00, 0xf5, 0x21, 0x00


	//----- nvinfo : EIATTR_SPARSE_MMA_MASK
	.align		4
.L_15:
        /*0048*/ 	.byte	0x03, 0x50
        /*004a*/ 	.short	0x0000


	//----- nvinfo : EIATTR_MAXREG_COUNT
	.align		4
        /*004c*/ 	.byte	0x03, 0x1b
        /*004e*/ 	.short	0x00ff


	//----- nvinfo : EIATTR_MERCURY_ISA_VERSION
	.align		4
        /*0050*/ 	.byte	0x03, 0x5f
        /*0052*/ 	.short	0x0101


	//----- nvinfo : EIATTR_VRC_CTA_INIT_COUNT
	.align		4
        /*0054*/ 	.byte	0x02, 0x4a
	.zero		1
	.zero		1


	//----- nvinfo : EIATTR_EXIT_INSTR_OFFSETS
	.align		4
        /*0058*/ 	.byte	0x04, 0x1c
        /*005a*/ 	.short	(.L_17 - .L_16)


	//   ....[0]....
.L_16:
        /*005c*/ 	.word	0x00000070


	//   ....[1]....
        /*0060*/ 	.word	0x000000f0


	//----- nvinfo : EIATTR_CBANK_PARAM_SIZE
	.align		4
.L_17:
        /*0064*/ 	.byte	0x03, 0x19
        /*0066*/ 	.short	0x001c


	//----- nvinfo : EIATTR_PARAM_CBANK
	.align		4
        /*0068*/ 	.byte	0x04, 0x0a
        /*006a*/ 	.short	(.L_19 - .L_18)
	.align		4
.L_18:
        /*006c*/ 	.word	index@(.nv.constant0._Z9addKernelPdS_S_i)
        /*0070*/ 	.short	0x0380
        /*0072*/ 	.short	0x001c


	//----- nvinfo : EIATTR_SW_WAR
	.align		4
.L_19:
        /*0074*/ 	.byte	0x04, 0x36
        /*0076*/ 	.short	(.L_21 - .L_20)
.L_20:
        /*0078*/ 	.word	0x00000008
.L_21:


//--------------------- .nv.callgraph             --------------------------
	.section	.nv.callgraph,"",@"SHT_CUDA_CALLGRAPH"
	.align	4
	.sectionentsize	8
	.align		4
        /*0000*/ 	.word	0x00000000
	.align		4
        /*0004*/ 	.word	0xffffffff
	.align		4
        /*0008*/ 	.word	0x00000000
	.align		4
        /*000c*/ 	.word	0xfffffffe
	.align		4
        /*0010*/ 	.word	0x00000000
	.align		4
        /*0014*/ 	.word	0xfffffffd
	.align		4
        /*0018*/ 	.word	0x00000000
	.align		4
        /*001c*/ 	.word	0xfffffffc


//--------------------- .text._Z9addKernelPdS_S_i --------------------------
	.section	.text._Z9addKernelPdS_S_i,"ax",@progbits
	.align	128
        .global         _Z9addKernelPdS_S_i
        .type           _Z9addKernelPdS_S_i,@function
        .size           _Z9addKernelPdS_S_i,(.L_x_1 - _Z9addKernelPdS_S_i)
        .other          _Z9addKernelPdS_S_i,@"STO_CUDA_ENTRY STV_DEFAULT"
_Z9addKernelPdS_S_i:
.text._Z9addKernelPdS_S_i:
[----:B------:R-:W-:Y:S01]  /*0000*/  LDC R1, c[0x0][0x37c] ;  /* 0x0000df00ff017b82 */ /* 0x000fe20000000800 */
[----:B------:R-:W0:Y:S07]  /*0010*/  S2R R7, SR_TID.X ;  /* 0x0000000000077919 */ /* 0x000e2e0000002100 */
[----:B------:R-:W0:Y:S01]  /*0020*/  S2UR UR4, SR_CTAID.X ;  /* 0x00000000000479c3 */ /* 0x000e220000002500 */
[----:B------:R-:W1:Y:S07]  /*0030*/  LDCU UR5, c[0x0][0x398] ;  /* 0x00007300ff0577ac */ /* 0x000e6e0008000800 */
[----:B------:R-:W0:Y:S02]  /*0040*/  LDC R0, c[0x0][0x360] ;  /* 0x0000d800ff007b82 */ /* 0x000e240000000800 */
[----:B0-----:R-:W-:-:S05]  /*0050*/  IMAD R7, R0, UR4, R7 ;  /* 0x0000000400077c24 */ /* 0x001fca000f8e0207 */
[----:B-1----:R-:W-:-:S13]  /*0060*/  ISETP.GE.AND P0, PT, R7, UR5, PT ;  /* 0x0000000507007c0c */ /* 0x002fda000bf06270 */
[----:B------:R-:W-:Y:S05]  /*0070*/  @P0 EXIT ;  /* 0x000000000000094d */ /* 0x000fea0003800000 */
[----:B------:R-:W0:Y:S01]  /*0080*/  LDC.64 R2, c[0x0][0x380] ;  /* 0x0000e000ff027b82 */ /* 0x000e220000000a00 */
[----:B------:R-:W1:Y:S07]  /*0090*/  LDCU.64 UR4, c[0x0][0x358] ;  /* 0x00006b00ff0477ac */ /* 0x000e6e0008000a00 */
[----:B------:R-:W2:Y:S01]  /*00a0*/  LDC.64 R4, c[0x0][0x390] ;  /* 0x0000e400ff047b82 */ /* 0x000ea20000000a00 */
[----:B0-----:R-:W-:-:S06]  /*00b0*/  IMAD.WIDE R2, R7, 0x8, R2 ;  /* 0x0000000807027825 */ /* 0x001fcc00078e0202 */
[----:B-1----:R-:W3:Y:S01]  /*00c0*/  LDG.E.64 R2, desc[UR4][R2.64] ;  /* 0x0000000402027981 */ /* 0x002ee2000c1e1b00 */
[----:B--2---:R-:W-:-:S05]  /*00d0*/  IMAD.WIDE R4, R7, 0x8, R4 ;  /* 0x0000000807047825 */ /* 0x004fca00078e0204 */
[----:B---3--:R-:W-:Y:S01]  /*00e0*/  STG.E.64 desc[UR4][R4.64], R2 ;  /* 0x0000000204007986 */ /* 0x008fe2000c101b04 */
[----:B------:R-:W-:Y:S05]  /*00f0*/  EXIT ;  /* 0x000000000000794d */ /* 0x000fea0003800000 */
.L_x_0:
[----:B------:R-:W-:-:S00]  /*0100*/  BRA `(.L_x_0) ;  /* 0xfffffffc00fc7947 */ /* 0x000fc0000383ffff */
[----:B------:R-:W-:-:S00]  /*0110*/  NOP ;  /* 0x0000000000007918 */ /* 0x000fc00000000000 */
        /* <DEDUP_REMOVED lines=14> */
.L_x_1:


//--------------------- .nv.shared.reserved.0     --------------------------
	.section	.nv.shared.reserved.0,"aw",@nobits
	.weak		__nv_reservedSMEM_offset_0_alias
	.size		__nv_reservedSMEM_offset_0_alias, 0, 64
	.other		__nv_reservedSMEM_offset_0_alias,@"STO_CUDA_RESERVED_SHARED STV_DEFAULT"
__nv_reservedSMEM_offset_0_alias:
	.zero		0
	.zero		64


//--------------------- .nv.constant0._Z9addKernelPdS_S_i --------------------------
	.section	.nv.constant0._Z9addKernelPdS_S_i,"a",@progbits
	.sectionflags	@""
	.align	4
.nv.constant0._Z9addKernelPdS_S_i:
	.zero		924


//--------------------- SYMBOLS --------------------------

	.type		.nv.reservedSmem.offset0,@object
	.size		.nv.reservedSmem.offset0,0x4
